//
// Generated by NVIDIA NVVM Compiler
//
// Compiler Build ID: CL-36424714
// Cuda compilation tools, release 13.0, V13.0.88
// Based on NVVM 20.0.0
//

.version 9.0
.target sm_100
.address_size 64

	// .globl	_Z6s_scaliPfS_

.visible .entry _Z6s_scaliPfS_(
	.param .u32 _Z6s_scaliPfS__param_0,
	.param .u64 .ptr .align 1 _Z6s_scaliPfS__param_1,
	.param .u64 .ptr .align 1 _Z6s_scaliPfS__param_2
)
{
	.reg .pred 	%p<2>;
	.reg .b32 	%r<6>;
	.reg .b32 	%f<4>;
	.reg .b64 	%rd<7>;

	ld.param.u32 	%r2, [_Z6s_scaliPfS__param_0];
	ld.param.u64 	%rd1, [_Z6s_scaliPfS__param_1];
	ld.param.u64 	%rd2, [_Z6s_scaliPfS__param_2];
	mov.u32 	%r3, %ctaid.x;
	mov.u32 	%r4, %ntid.x;
	mov.u32 	%r5, %tid.x;
	mad.lo.s32 	%r1, %r3, %r4, %r5;
	setp.ge.s32 	%p1, %r1, %r2;
	@%p1 bra 	$L__BB0_2;
	cvta.to.global.u64 	%rd3, %rd2;
	cvta.to.global.u64 	%rd4, %rd1;
	mul.wide.s32 	%rd5, %r1, 4;
	add.s64 	%rd6, %rd3, %rd5;
	ld.global.f32 	%f1, [%rd6];
	ld.global.f32 	%f2, [%rd4];
	mul.f32 	%f3, %f1, %f2;
	st.global.f32 	[%rd6], %f3;
$L__BB0_2:
	ret;

}


// ===== COMPILED SASS (sm_100) =====

	.target	sm_100

	.elftype	@"ET_EXEC"


//--------------------- .note.nv.tkinfo           --------------------------
	.section	.note.nv.tkinfo,"",@"SHT_NOTE"
	.sectionflags	@"SHF_NOTE_NV_TKINFO"
	.tkinfo
        /*0018*/ 	.word	0x00000002
        /*0030*/ 	.string	""
        /*0030*/ 	.string	"ptxas"
        /*0030*/ 	.string	"Cuda compilation tools, release 13.0, V13.0.88"
        /*0030*/ 	.string	"Build cuda_13.0.r13.0/compiler.36424714_0"
        /*0030*/ 	.string	"-arch sm_100 -m 64 "



//--------------------- .note.nv.cuinfo           --------------------------
	.section	.note.nv.cuinfo,"",@"SHT_NOTE"
	.sectionflags	@"SHF_NOTE_NV_CUINFO"
        /*0018*/ 	.short	0x0002
        /*001a*/ 	.short	0x0064
        /*001c*/ 	.short	0x0082
	.zero		2


//--------------------- .nv.info                  --------------------------
	.section	.nv.info,"",@"SHT_CUDA_INFO"
	.align	4


	//----- nvinfo : EIATTR_REGCOUNT
	.align		4
        /*0000*/ 	.byte	0x04, 0x2f
        /*0002*/ 	.short	(.L_1 - .L_0)
	.align		4
.L_0:
        /*0004*/ 	.word	index@(_Z6s_scaliPfS_)
        /*0008*/ 	.word	0x0000000a


	//----- nvinfo : EIATTR_FRAME_SIZE
	.align		4
.L_1:
        /*000c*/ 	.byte	0x04, 0x11
        /*000e*/ 	.short	(.L_3 - .L_2)
	.align		4
.L_2:
        /*0010*/ 	.word	index@(_Z6s_scaliPfS_)
        /*0014*/ 	.word	0x00000000


	//----- nvinfo : EIATTR_MIN_STACK_SIZE
	.align		4
.L_3:
        /*0018*/ 	.byte	0x04, 0x12
        /*001a*/ 	.short	(.L_5 - .L_4)
	.align		4
.L_4:
        /*001c*/ 	.word	index@(_Z6s_scaliPfS_)
        /*0020*/ 	.word	0x00000000
.L_5:


//--------------------- .nv.compat                --------------------------
	.section	.nv.compat,"",@"SHT_CUDA_COMPAT_INFO"
	.align	4
        /*0000*/ 	.byte	0x02, 0x09, 0x00, 0x00, 0x02, 0x02, 0x01, 0x00, 0x02, 0x05, 0x05, 0x00, 0x03, 0x07, 0x01, 0x01
        /*0010*/ 	.byte	0x02, 0x03, 0x00, 0x00, 0x02, 0x06, 0x01, 0x00, 0x04, 0x0b, 0x08, 0x00, 0x09, 0x00, 0x00, 0x00
        /*0020*/ 	.byte	0x00, 0x00, 0x00, 0x00


//--------------------- .nv.info._Z6s_scaliPfS_   --------------------------
	.section	.nv.info._Z6s_scaliPfS_,"",@"SHT_CUDA_INFO"
	.sectionflags	@""
	.align	4


	//----- nvinfo : EIATTR_CUDA_API_VERSION
	.align		4
        /*0000*/ 	.byte	0x04, 0x37
        /*0002*/ 	.short	(.L_7 - .L_6)
.L_6:
        /*0004*/ 	.word	0x00000082


	//----- nvinfo : EIATTR_KPARAM_INFO
	.align		4
.L_7:
        /*0008*/ 	.byte	0x04, 0x17
        /*000a*/ 	.short	(.L_9 - .L_8)
.L_8:
        /*000c*/ 	.word	0x00000000
        /*0010*/ 	.short	0x0002
        /*0012*/ 	.short	0x0010
        /*0014*/ 	.byte	0x00, 0xf5, 0x21, 0x00


	//----- nvinfo : EIATTR_KPARAM_INFO
	.align		4
.L_9:
        /*0018*/ 	.byte	0x04, 0x17
        /*001a*/ 	.short	(.L_11 - .L_10)
.L_10:
        /*001c*/ 	.word	0x00000000
        /*0020*/ 	.short	0x0001
        /*0022*/ 	.short	0x0008
        /*0024*/ 	.byte	0x00, 0xf5, 0x21, 0x00


	//----- nvinfo : EIATTR_KPARAM_INFO
	.align		4
.L_11:
        /*0028*/ 	.byte	0x04, 0x17
        /*002a*/ 	.short	(.L_13 - .L_12)
.L_12:
        /*002c*/ 	.word	0x00000000
        /*0030*/ 	.short	0x0000
        /*0032*/ 	.short	0x0000
        /*0034*/ 	.byte	0x00, 0xf0, 0x11, 0x00


	//----- nvinfo : EIATTR_SPARSE_MMA_MASK
	.align		4
.L_13:
        /*0038*/ 	.byte	0x03, 0x50
        /*003a*/ 	.short	0x0000


	//----- nvinfo : EIATTR_MAXREG_COUNT
	.align		4
        /*003c*/ 	.byte	0x03, 0x1b
        /*003e*/ 	.short	0x00ff


	//----- nvinfo : EIATTR_MERCURY_ISA_VERSION
	.align		4
        /*0040*/ 	.byte	0x03, 0x5f
        /*0042*/ 	.short	0x0101


	//----- nvinfo : EIATTR_VRC_CTA_INIT_COUNT
	.align		4
        /*0044*/ 	.byte	0x02, 0x4a
	.zero		1
	.zero		1


	//----- nvinfo : EIATTR_EXIT_INSTR_OFFSETS
	.align		4
        /*0048*/ 	.byte	0x04, 0x1c
        /*004a*/ 	.short	(.L_15 - .L_14)


	//   ....[0]....
.L_14:
        /*004c*/ 	.word	0x00000070


	//   ....[1]....
        /*0050*/ 	.word	0x00000100


	//----- nvinfo : EIATTR_CBANK_PARAM_SIZE
	.align		4
.L_15:
        /*0054*/ 	.byte	0x03, 0x19
        /*0056*/ 	.short	0x0018


	//----- nvinfo : EIATTR_PARAM_CBANK
	.align		4
        /*0058*/ 	.byte	0x04, 0x0a
        /*005a*/ 	.short	(.L_17 - .L_16)
	.align		4
.L_16:
        /*005c*/ 	.word	index@(.nv.constant0._Z6s_scaliPfS_)
        /*0060*/ 	.short	0x0380
        /*0062*/ 	.short	0x0018


	//----- nvinfo : EIATTR_SW_WAR
	.align		4
.L_17:
        /*0064*/ 	.byte	0x04, 0x36
        /*0066*/ 	.short	(.L_19 - .L_18)
.L_18:
        /*0068*/ 	.word	0x00000008
.L_19:


//--------------------- .nv.callgraph             --------------------------
	.section	.nv.callgraph,"",@"SHT_CUDA_CALLGRAPH"
	.align	4
	.sectionentsize	8
	.align		4
        /*0000*/ 	.word	0x00000000
	.align		4
        /*0004*/ 	.word	0xffffffff
	.align		4
        /*0008*/ 	.word	0x00000000
	.align		4
        /*000c*/ 	.word	0xfffffffe
	.align		4
        /*0010*/ 	.word	0x00000000
	.align		4
        /*0014*/ 	.word	0xfffffffd
	.align		4
        /*0018*/ 	.word	0x00000000
	.align		4
        /*001c*/ 	.word	0xfffffffc


//--------------------- .text._Z6s_scaliPfS_      --------------------------
	.section	.text._Z6s_scaliPfS_,"ax",@progbits
	.align	128
        .global         _Z6s_scaliPfS_
        .type           _Z6s_scaliPfS_,@function
        .size           _Z6s_scaliPfS_,(.L_x_1 - _Z6s_scaliPfS_)
        .other          _Z6s_scaliPfS_,@"STO_CUDA_ENTRY STV_DEFAULT"
_Z6s_scaliPfS_:
.text._Z6s_scaliPfS_:
[----:B------:R-:W-:Y:S01]  /*0000*/  LDC R1, c[0x0][0x37c] ;  /* 0x0000df00ff017b82 */ /* 0x000fe20000000800 */
[----:B------:R-:W0:Y:S07]  /*0010*/  S2R R0, SR_TID.X ;  /* 0x0000000000007919 */ /* 0x000e2e0000002100 */
[----:B------:R-:W0:Y:S01]  /*0020*/  S2UR UR4, SR_CTAID.X ;  /* 0x00000000000479c3 */ /* 0x000e220000002500 */
[----:B------:R-:W1:Y:S07]  /*0030*/  LDCU UR5, c[0x0][0x380] ;  /* 0x00007000ff0577ac */ /* 0x000e6e0008000800 */
[----:B------:R-:W0:Y:S02]  /*0040*/  LDC R7, c[0x0][0x360] ;  /* 0x0000d800ff077b82 */ /* 0x000e240000000800 */
[----:B0-----:R-:W-:-:S05]  /*0050*/  IMAD R7, R7, UR4, R0 ;  /* 0x0000000407077c24 */ /* 0x001fca000f8e0200 */
[----:B-1----:R-:W-:-:S13]  /*0060*/  ISETP.GE.AND P0, PT, R7, UR5, PT ;  /* 0x0000000507007c0c */ /* 0x002fda000bf06270 */
[----:B------:R-:W-:Y:S05]  /*0070*/  @P0 EXIT ;  /* 0x000000000000094d */ /* 0x000fea0003800000 */
[----:B------:R-:W0:Y:S01]  /*0080*/  LDC.64 R2, c[0x0][0x390] ;  /* 0x0000e400ff027b82 */ /* 0x000e220000000a00 */
[----:B------:R-:W1:Y:S07]  /*0090*/  LDCU.64 UR4, c[0x0][0x358] ;  /* 0x00006b00ff0477ac */ /* 0x000e6e0008000a00 */
[----:B------:R-:W2:Y:S01]  /*00a0*/  LDC.64 R4, c[0x0][0x388] ;  /* 0x0000e200ff047b82 */ /* 0x000ea20000000a00 */
[----:B0-----:R-:W-:-:S05]  /*00b0*/  IMAD.WIDE R2, R7, 0x4, R2 ;  /* 0x0000000407027825 */ /* 0x001fca00078e0202 */
[----:B-1----:R-:W3:Y:S04]  /*00c0*/  LDG.E R0, desc[UR4][R2.64] ;  /* 0x0000000402007981 */ /* 0x002ee8000c1e1900 */
[----:B--2---:R-:W3:Y:S02]  /*00d0*/  LDG.E R5, desc[UR4][R4.64] ;  /* 0x0000000404057981 */ /* 0x004ee4000c1e1900 */
[----:B---3--:R-:W-:-:S05]  /*00e0*/  FMUL R7, R0, R5 ;  /* 0x0000000500077220 */ /* 0x008fca0000400000 */
[----:B------:R-:W-:Y:S01]  /*00f0*/  STG.E desc[UR4][R2.64], R7 ;  /* 0x0000000702007986 */ /* 0x000fe2000c101904 */
[----:B------:R-:W-:Y:S05]  /*0100*/  EXIT ;  /* 0x000000000000794d */ /* 0x000fea0003800000 */
.L_x_0:
[----:B------:R-:W-:-:S00]  /*0110*/  BRA `(.L_x_0) ;  /* 0xfffffffc00fc7947 */ /* 0x000fc0000383ffff */
[----:B------:R-:W-:-:S00]  /*0120*/  NOP ;  /* 0x0000000000007918 */ /* 0x000fc00000000000 */
        /* <DEDUP_REMOVED lines=13> */
.L_x_1:


//--------------------- .nv.shared.reserved.0     --------------------------
	.section	.nv.shared.reserved.0,"aw",@nobits
	.weak		__nv_reservedSMEM_offset_0_alias
	.size		__nv_reservedSMEM_offset_0_alias, 0, 64
	.other		__nv_reservedSMEM_offset_0_alias,@"STO_CUDA_RESERVED_SHARED STV_DEFAULT"
__nv_reservedSMEM_offset_0_alias:
	.zero		0
	.zero		64


//--------------------- .nv.constant0._Z6s_scaliPfS_ --------------------------
	.section	.nv.constant0._Z6s_scaliPfS_,"a",@progbits
	.sectionflags	@""
	.align	4
.nv.constant0._Z6s_scaliPfS_:
	.zero		920


//--------------------- SYMBOLS --------------------------

	.type		.nv.reservedSmem.offset0,@object
	.size		.nv.reservedSmem.offset0,0x4
